//
// Generated by NVIDIA NVVM Compiler
//
// Compiler Build ID: CL-36424714
// Cuda compilation tools, release 13.0, V13.0.88
// Based on NVVM 20.0.0
//

.version 9.0
.target sm_100
.address_size 64

	// .globl	_Z7copyValPdS_

.visible .entry _Z7copyValPdS_(
	.param .u64 .ptr .align 1 _Z7copyValPdS__param_0,
	.param .u64 .ptr .align 1 _Z7copyValPdS__param_1
)
{
	.reg .b32 	%r<2>;
	.reg .b64 	%rd<8>;
	.reg .b64 	%fd<2>;

	ld.param.u64 	%rd1, [_Z7copyValPdS__param_0];
	ld.param.u64 	%rd2, [_Z7copyValPdS__param_1];
	cvta.to.global.u64 	%rd3, %rd2;
	cvta.to.global.u64 	%rd4, %rd1;
	mov.u32 	%r1, %tid.x;
	mul.wide.u32 	%rd5, %r1, 8;
	add.s64 	%rd6, %rd4, %rd5;
	ld.global.f64 	%fd1, [%rd6];
	add.s64 	%rd7, %rd3, %rd5;
	st.global.f64 	[%rd7], %fd1;
	ret;

}


// ===== COMPILED SASS (sm_100) =====

	.target	sm_100

	.elftype	@"ET_EXEC"


//--------------------- .note.nv.tkinfo           --------------------------
	.section	.note.nv.tkinfo,"",@"SHT_NOTE"
	.sectionflags	@"SHF_NOTE_NV_TKINFO"
	.tkinfo
        /*0018*/ 	.word	0x00000002
        /*0030*/ 	.string	""
        /*0030*/ 	.string	"ptxas"
        /*0030*/ 	.string	"Cuda compilation tools, release 13.0, V13.0.88"
        /*0030*/ 	.string	"Build cuda_13.0.r13.0/compiler.36424714_0"
        /*0030*/ 	.string	"-arch sm_100 -m 64 "



//--------------------- .note.nv.cuinfo           --------------------------
	.section	.note.nv.cuinfo,"",@"SHT_NOTE"
	.sectionflags	@"SHF_NOTE_NV_CUINFO"
        /*0018*/ 	.short	0x0002
        /*001a*/ 	.short	0x0064
        /*001c*/ 	.short	0x0082
	.zero		2


//--------------------- .nv.info                  --------------------------
	.section	.nv.info,"",@"SHT_CUDA_INFO"
	.align	4


	//----- nvinfo : EIATTR_REGCOUNT
	.align		4
        /*0000*/ 	.byte	0x04, 0x2f
        /*0002*/ 	.short	(.L_1 - .L_0)
	.align		4
.L_0:
        /*0004*/ 	.word	index@(_Z7copyValPdS_)
        /*0008*/ 	.word	0x0000000a


	//----- nvinfo : EIATTR_FRAME_SIZE
	.align		4
.L_1:
        /*000c*/ 	.byte	0x04, 0x11
        /*000e*/ 	.short	(.L_3 - .L_2)
	.align		4
.L_2:
        /*0010*/ 	.word	index@(_Z7copyValPdS_)
        /*0014*/ 	.word	0x00000000


	//----- nvinfo : EIATTR_MIN_STACK_SIZE
	.align		4
.L_3:
        /*0018*/ 	.byte	0x04, 0x12
        /*001a*/ 	.short	(.L_5 - .L_4)
	.align		4
.L_4:
        /*001c*/ 	.word	index@(_Z7copyValPdS_)
        /*0020*/ 	.word	0x00000000
.L_5:


//--------------------- .nv.compat                --------------------------
	.section	.nv.compat,"",@"SHT_CUDA_COMPAT_INFO"
	.align	4
        /*0000*/ 	.byte	0x02, 0x09, 0x00, 0x00, 0x02, 0x02, 0x01, 0x00, 0x02, 0x05, 0x05, 0x00, 0x03, 0x07, 0x01, 0x01
        /*0010*/ 	.byte	0x02, 0x03, 0x00, 0x00, 0x02, 0x06, 0x01, 0x00, 0x04, 0x0b, 0x08, 0x00, 0x09, 0x00, 0x00, 0x00
        /*0020*/ 	.byte	0x00, 0x00, 0x00, 0x00


//--------------------- .nv.info._Z7copyValPdS_   --------------------------
	.section	.nv.info._Z7copyValPdS_,"",@"SHT_CUDA_INFO"
	.sectionflags	@""
	.align	4


	//----- nvinfo : EIATTR_CUDA_API_VERSION
	.align		4
        /*0000*/ 	.byte	0x04, 0x37
        /*0002*/ 	.short	(.L_7 - .L_6)
.L_6:
        /*0004*/ 	.word	0x00000082


	//----- nvinfo : EIATTR_KPARAM_INFO
	.align		4
.L_7:
        /*0008*/ 	.byte	0x04, 0x17
        /*000a*/ 	.short	(.L_9 - .L_8)
.L_8:
        /*000c*/ 	.word	0x00000000
        /*0010*/ 	.short	0x0001
        /*0012*/ 	.short	0x0008
        /*0014*/ 	.byte	0x00, 0xf5, 0x21, 0x00


	//----- nvinfo : EIATTR_KPARAM_INFO
	.align		4
.L_9:
        /*0018*/ 	.byte	0x04, 0x17
        /*001a*/ 	.short	(.L_11 - .L_10)
.L_10:
        /*001c*/ 	.word	0x00000000
        /*0020*/ 	.short	0x0000
        /*0022*/ 	.short	0x0000
        /*0024*/ 	.byte	0x00, 0xf5, 0x21, 0x00


	//----- nvinfo : EIATTR_SPARSE_MMA_MASK
	.align		4
.L_11:
        /*0028*/ 	.byte	0x03, 0x50
        /*002a*/ 	.short	0x0000


	//----- nvinfo : EIATTR_MAXREG_COUNT
	.align		4
        /*002c*/ 	.byte	0x03, 0x1b
        /*002e*/ 	.short	0x00ff


	//----- nvinfo : EIATTR_MERCURY_ISA_VERSION
	.align		4
        /*0030*/ 	.byte	0x03, 0x5f
        /*0032*/ 	.short	0x0101


	//----- nvinfo : EIATTR_VRC_CTA_INIT_COUNT
	.align		4
        /*0034*/ 	.byte	0x02, 0x4a
	.zero		1
	.zero		1


	//----- nvinfo : EIATTR_EXIT_INSTR_OFFSETS
	.align		4
        /*0038*/ 	.byte	0x04, 0x1c
        /*003a*/ 	.short	(.L_13 - .L_12)


	//   ....[0]....
.L_12:
        /*003c*/ 	.word	0x00000090


	//----- nvinfo : EIATTR_CBANK_PARAM_SIZE
	.align		4
.L_13:
        /*0040*/ 	.byte	0x03, 0x19
        /*0042*/ 	.short	0x0010


	//----- nvinfo : EIATTR_PARAM_CBANK
	.align		4
        /*0044*/ 	.byte	0x04, 0x0a
        /*0046*/ 	.short	(.L_15 - .L_14)
	.align		4
.L_14:
        /*0048*/ 	.word	index@(.nv.constant0._Z7copyValPdS_)
        /*004c*/ 	.short	0x0380
        /*004e*/ 	.short	0x0010


	//----- nvinfo : EIATTR_SW_WAR
	.align		4
.L_15:
        /*0050*/ 	.byte	0x04, 0x36
        /*0052*/ 	.short	(.L_17 - .L_16)
.L_16:
        /*0054*/ 	.word	0x00000008
.L_17:


//--------------------- .nv.callgraph             --------------------------
	.section	.nv.callgraph,"",@"SHT_CUDA_CALLGRAPH"
	.align	4
	.sectionentsize	8
	.align		4
        /*0000*/ 	.word	0x00000000
	.align		4
        /*0004*/ 	.word	0xffffffff
	.align		4
        /*0008*/ 	.word	0x00000000
	.align		4
        /*000c*/ 	.word	0xfffffffe
	.align		4
        /*0010*/ 	.word	0x00000000
	.align		4
        /*0014*/ 	.word	0xfffffffd
	.align		4
        /*0018*/ 	.word	0x00000000
	.align		4
        /*001c*/ 	.word	0xfffffffc


//--------------------- .text._Z7copyValPdS_      --------------------------
	.section	.text._Z7copyValPdS_,"ax",@progbits
	.align	128
        .global         _Z7copyValPdS_
        .type           _Z7copyValPdS_,@function
        .size           _Z7copyValPdS_,(.L_x_1 - _Z7copyValPdS_)
        .other          _Z7copyValPdS_,@"STO_CUDA_ENTRY STV_DEFAULT"
_Z7copyValPdS_:
.text._Z7copyValPdS_:
[----:B------:R-:W-:Y:S01]  /*0000*/  LDC R1, c[0x0][0x37c] ;  /* 0x0000df00ff017b82 */ /* 0x000fe20000000800 */
[----:B------:R-:W0:Y:S07]  /*0010*/  S2R R7, SR_TID.X ;  /* 0x0000000000077919 */ /* 0x000e2e0000002100 */
[----:B------:R-:W0:Y:S01]  /*0020*/  LDC.64 R2, c[0x0][0x380] ;  /* 0x0000e000ff027b82 */ /* 0x000e220000000a00 */
[----:B------:R-:W1:Y:S07]  /*0030*/  LDCU.64 UR4, c[0x0][0x358] ;  /* 0x00006b00ff0477ac */ /* 0x000e6e0008000a00 */
[----:B------:R-:W2:Y:S01]  /*0040*/  LDC.64 R4, c[0x0][0x388] ;  /* 0x0000e200ff047b82 */ /* 0x000ea20000000a00 */
[----:B0-----:R-:W-:-:S06]  /*0050*/  IMAD.WIDE.U32 R2, R7, 0x8, R2 ;  /* 0x0000000807027825 */ /* 0x001fcc00078e0002 */
[----:B-1----:R-:W3:Y:S01]  /*0060*/  LDG.E.64 R2, desc[UR4][R2.64] ;  /* 0x0000000402027981 */ /* 0x002ee2000c1e1b00 */
[----:B--2---:R-:W-:-:S05]  /*0070*/  IMAD.WIDE.U32 R4, R7, 0x8, R4 ;  /* 0x0000000807047825 */ /* 0x004fca00078e0004 */
[----:B---3--:R-:W-:Y:S01]  /*0080*/  STG.E.64 desc[UR4][R4.64], R2 ;  /* 0x0000000204007986 */ /* 0x008fe2000c101b04 */
[----:B------:R-:W-:Y:S05]  /*0090*/  EXIT ;  /* 0x000000000000794d */ /* 0x000fea0003800000 */
.L_x_0:
[----:B------:R-:W-:-:S00]  /*00a0*/  BRA `(.L_x_0) ;  /* 0xfffffffc00fc7947 */ /* 0x000fc0000383ffff */
[----:B------:R-:W-:-:S00]  /*00b0*/  NOP ;  /* 0x0000000000007918 */ /* 0x000fc00000000000 */
        /* <DEDUP_REMOVED lines=12> */
.L_x_1:


//--------------------- .nv.shared.reserved.0     --------------------------
	.section	.nv.shared.reserved.0,"aw",@nobits
	.weak		__nv_reservedSMEM_offset_0_alias
	.size		__nv_reservedSMEM_offset_0_alias, 0, 64
	.other		__nv_reservedSMEM_offset_0_alias,@"STO_CUDA_RESERVED_SHARED STV_DEFAULT"
__nv_reservedSMEM_offset_0_alias:
	.zero		0
	.zero		64


//--------------------- .nv.constant0._Z7copyValPdS_ --------------------------
	.section	.nv.constant0._Z7copyValPdS_,"a",@progbits
	.sectionflags	@""
	.align	4
.nv.constant0._Z7copyValPdS_:
	.zero		912


//--------------------- SYMBOLS --------------------------

	.type		.nv.reservedSmem.offset0,@object
	.size		.nv.reservedSmem.offset0,0x4
